//
// Generated by NVIDIA NVVM Compiler
//
// Compiler Build ID: CL-36424714
// Cuda compilation tools, release 13.0, V13.0.88
// Based on NVVM 20.0.0
//

.version 9.0
.target sm_100
.address_size 64

	// .globl	_Z6kernelv

.visible .entry _Z6kernelv()
{


	// begin inline asm
	trap;
	// end inline asm
	ret;

}


// ===== COMPILED SASS (sm_100) =====

	.target	sm_100

	.elftype	@"ET_EXEC"


//--------------------- .note.nv.tkinfo           --------------------------
	.section	.note.nv.tkinfo,"",@"SHT_NOTE"
	.sectionflags	@"SHF_NOTE_NV_TKINFO"
	.tkinfo
        /*0018*/ 	.word	0x00000002
        /*0030*/ 	.string	""
        /*0030*/ 	.string	"ptxas"
        /*0030*/ 	.string	"Cuda compilation tools, release 13.0, V13.0.88"
        /*0030*/ 	.string	"Build cuda_13.0.r13.0/compiler.36424714_0"
        /*0030*/ 	.string	"-arch sm_100 -m 64 "



//--------------------- .note.nv.cuinfo           --------------------------
	.section	.note.nv.cuinfo,"",@"SHT_NOTE"
	.sectionflags	@"SHF_NOTE_NV_CUINFO"
        /*0018*/ 	.short	0x0002
        /*001a*/ 	.short	0x0064
        /*001c*/ 	.short	0x0082
	.zero		2


//--------------------- .nv.info                  --------------------------
	.section	.nv.info,"",@"SHT_CUDA_INFO"
	.align	4


	//----- nvinfo : EIATTR_REGCOUNT
	.align		4
        /*0000*/ 	.byte	0x04, 0x2f
        /*0002*/ 	.short	(.L_1 - .L_0)
	.align		4
.L_0:
        /*0004*/ 	.word	index@(_Z6kernelv)
        /*0008*/ 	.word	0x00000004


	//----- nvinfo : EIATTR_FRAME_SIZE
	.align		4
.L_1:
        /*000c*/ 	.byte	0x04, 0x11
        /*000e*/ 	.short	(.L_3 - .L_2)
	.align		4
.L_2:
        /*0010*/ 	.word	index@(_Z6kernelv)
        /*0014*/ 	.word	0x00000000


	//----- nvinfo : EIATTR_MIN_STACK_SIZE
	.align		4
.L_3:
        /*0018*/ 	.byte	0x04, 0x12
        /*001a*/ 	.short	(.L_5 - .L_4)
	.align		4
.L_4:
        /*001c*/ 	.word	index@(_Z6kernelv)
        /*0020*/ 	.word	0x00000000
.L_5:


//--------------------- .nv.compat                --------------------------
	.section	.nv.compat,"",@"SHT_CUDA_COMPAT_INFO"
	.align	4
        /*0000*/ 	.byte	0x02, 0x09, 0x00, 0x00, 0x02, 0x02, 0x01, 0x00, 0x02, 0x05, 0x05, 0x00, 0x03, 0x07, 0x01, 0x01
        /*0010*/ 	.byte	0x02, 0x03, 0x00, 0x00, 0x02, 0x06, 0x01, 0x00, 0x04, 0x0b, 0x08, 0x00, 0x09, 0x00, 0x00, 0x00
        /*0020*/ 	.byte	0x00, 0x00, 0x00, 0x00


//--------------------- .nv.info._Z6kernelv       --------------------------
	.section	.nv.info._Z6kernelv,"",@"SHT_CUDA_INFO"
	.sectionflags	@""
	.align	4


	//----- nvinfo : EIATTR_CUDA_API_VERSION
	.align		4
        /*0000*/ 	.byte	0x04, 0x37
        /*0002*/ 	.short	(.L_7 - .L_6)
.L_6:
        /*0004*/ 	.word	0x00000082


	//----- nvinfo : EIATTR_SPARSE_MMA_MASK
	.align		4
.L_7:
        /*0008*/ 	.byte	0x03, 0x50
        /*000a*/ 	.short	0x0000


	//----- nvinfo : EIATTR_MAXREG_COUNT
	.align		4
        /*000c*/ 	.byte	0x03, 0x1b
        /*000e*/ 	.short	0x00ff


	//----- nvinfo : EIATTR_MERCURY_ISA_VERSION
	.align		4
        /*0010*/ 	.byte	0x03, 0x5f
        /*0012*/ 	.short	0x0101


	//----- nvinfo : EIATTR_VRC_CTA_INIT_COUNT
	.align		4
        /*0014*/ 	.byte	0x02, 0x4a
	.zero		1
	.zero		1


	//----- nvinfo : EIATTR_SW_WAR
	.align		4
        /*0018*/ 	.byte	0x04, 0x36
        /*001a*/ 	.short	(.L_9 - .L_8)
.L_8:
        /*001c*/ 	.word	0x00000008
.L_9:


//--------------------- .nv.callgraph             --------------------------
	.section	.nv.callgraph,"",@"SHT_CUDA_CALLGRAPH"
	.align	4
	.sectionentsize	8
	.align		4
        /*0000*/ 	.word	0x00000000
	.align		4
        /*0004*/ 	.word	0xffffffff
	.align		4
        /*0008*/ 	.word	0x00000000
	.align		4
        /*000c*/ 	.word	0xfffffffe
	.align		4
        /*0010*/ 	.word	0x00000000
	.align		4
        /*0014*/ 	.word	0xfffffffd
	.align		4
        /*0018*/ 	.word	0x00000000
	.align		4
        /*001c*/ 	.word	0xfffffffc


//--------------------- .text._Z6kernelv          --------------------------
	.section	.text._Z6kernelv,"ax",@progbits
	.align	128
        .global         _Z6kernelv
        .type           _Z6kernelv,@function
        .size           _Z6kernelv,(.L_x_1 - _Z6kernelv)
        .other          _Z6kernelv,@"STO_CUDA_ENTRY STV_DEFAULT"
_Z6kernelv:
.text._Z6kernelv:
[----:B------:R-:W-:Y:S01]  /*0000*/  LDC R1, c[0x0][0x37c] ;  /* 0x0000df00ff017b82 */ /* 0x000fe20000000800 */
[----:B------:R-:W-:Y:S05]  /*0010*/  BPT.TRAP 0x1 ;  /* 0x000000040000795c */ /* 0x000fea0000300000 */
.L_x_0:
[----:B------:R-:W-:-:S00]  /*0020*/  BRA `(.L_x_0) ;  /* 0xfffffffc00fc7947 */ /* 0x000fc0000383ffff */
[----:B------:R-:W-:-:S00]  /*0030*/  NOP ;  /* 0x0000000000007918 */ /* 0x000fc00000000000 */
        /* <DEDUP_REMOVED lines=12> */
.L_x_1:


//--------------------- .nv.shared.reserved.0     --------------------------
	.section	.nv.shared.reserved.0,"aw",@nobits
	.weak		__nv_reservedSMEM_offset_0_alias
	.size		__nv_reservedSMEM_offset_0_alias, 0, 64
	.other		__nv_reservedSMEM_offset_0_alias,@"STO_CUDA_RESERVED_SHARED STV_DEFAULT"
__nv_reservedSMEM_offset_0_alias:
	.zero		0
	.zero		64


//--------------------- .nv.constant0._Z6kernelv  --------------------------
	.section	.nv.constant0._Z6kernelv,"a",@progbits
	.sectionflags	@""
	.align	4
.nv.constant0._Z6kernelv:
	.zero		896


//--------------------- SYMBOLS --------------------------

	.type		.nv.reservedSmem.offset0,@object
	.size		.nv.reservedSmem.offset0,0x4
